//
// Generated by NVIDIA NVVM Compiler
//
// Compiler Build ID: CL-36424714
// Cuda compilation tools, release 13.0, V13.0.88
// Based on NVVM 20.0.0
//

.version 9.0
.target sm_100
.address_size 64

	// .globl	_Z14mat_mul_kernel6MatrixS_S_

.visible .entry _Z14mat_mul_kernel6MatrixS_S_(
	.param .align 8 .b8 _Z14mat_mul_kernel6MatrixS_S__param_0[16],
	.param .align 8 .b8 _Z14mat_mul_kernel6MatrixS_S__param_1[16],
	.param .align 8 .b8 _Z14mat_mul_kernel6MatrixS_S__param_2[16]
)
{
	.reg .pred 	%p<10>;
	.reg .b32 	%r<47>;
	.reg .b32 	%f<68>;
	.reg .b64 	%rd<40>;

	ld.param.u64 	%rd5, [_Z14mat_mul_kernel6MatrixS_S__param_2+8];
	ld.param.u32 	%r2, [_Z14mat_mul_kernel6MatrixS_S__param_1];
	ld.param.v2.u32 	{%r22, %r23}, [_Z14mat_mul_kernel6MatrixS_S__param_0];
	ld.param.u64 	%rd6, [_Z14mat_mul_kernel6MatrixS_S__param_1+8];
	ld.param.u64 	%rd4, [_Z14mat_mul_kernel6MatrixS_S__param_0+8];
	ld.param.v2.u32 	{%r24, %r25}, [_Z14mat_mul_kernel6MatrixS_S__param_2];
	cvta.to.global.u64 	%rd1, %rd4;
	cvta.to.global.u64 	%rd2, %rd6;
	mov.u32 	%r26, %ctaid.y;
	mov.u32 	%r27, %ntid.y;
	mov.u32 	%r28, %tid.y;
	mad.lo.s32 	%r3, %r26, %r27, %r28;
	mov.u32 	%r29, %ctaid.x;
	mov.u32 	%r30, %ntid.x;
	mov.u32 	%r31, %tid.x;
	mad.lo.s32 	%r4, %r29, %r30, %r31;
	setp.lt.s32 	%p1, %r22, 1;
	mov.f32 	%f67, 0f00000000;
	@%p1 bra 	$L__BB0_12;
	mul.lo.s32 	%r5, %r23, %r3;
	and.b32  	%r6, %r22, 7;
	setp.lt.u32 	%p2, %r22, 8;
	mov.f32 	%f67, 0f00000000;
	mov.b32 	%r45, 0;
	@%p2 bra 	$L__BB0_4;
	and.b32  	%r45, %r22, 2147483640;
	neg.s32 	%r43, %r45;
	shl.b32 	%r9, %r2, 3;
	add.s64 	%rd3, %rd1, 16;
	mov.f32 	%f67, 0f00000000;
	mul.wide.s32 	%rd11, %r2, 4;
	mov.u32 	%r41, %r5;
	mov.u32 	%r42, %r4;
$L__BB0_3:
	.pragma "nounroll";
	mul.wide.s32 	%rd7, %r41, 4;
	add.s64 	%rd8, %rd3, %rd7;
	ld.global.f32 	%f17, [%rd8+-16];
	mul.wide.s32 	%rd9, %r42, 4;
	add.s64 	%rd10, %rd2, %rd9;
	ld.global.f32 	%f18, [%rd10];
	fma.rn.f32 	%f19, %f17, %f18, %f67;
	ld.global.f32 	%f20, [%rd8+-12];
	add.s64 	%rd12, %rd10, %rd11;
	ld.global.f32 	%f21, [%rd12];
	fma.rn.f32 	%f22, %f20, %f21, %f19;
	ld.global.f32 	%f23, [%rd8+-8];
	add.s64 	%rd13, %rd12, %rd11;
	ld.global.f32 	%f24, [%rd13];
	fma.rn.f32 	%f25, %f23, %f24, %f22;
	ld.global.f32 	%f26, [%rd8+-4];
	add.s64 	%rd14, %rd13, %rd11;
	ld.global.f32 	%f27, [%rd14];
	fma.rn.f32 	%f28, %f26, %f27, %f25;
	ld.global.f32 	%f29, [%rd8];
	add.s64 	%rd15, %rd14, %rd11;
	ld.global.f32 	%f30, [%rd15];
	fma.rn.f32 	%f31, %f29, %f30, %f28;
	ld.global.f32 	%f32, [%rd8+4];
	add.s64 	%rd16, %rd15, %rd11;
	ld.global.f32 	%f33, [%rd16];
	fma.rn.f32 	%f34, %f32, %f33, %f31;
	ld.global.f32 	%f35, [%rd8+8];
	add.s64 	%rd17, %rd16, %rd11;
	ld.global.f32 	%f36, [%rd17];
	fma.rn.f32 	%f37, %f35, %f36, %f34;
	ld.global.f32 	%f38, [%rd8+12];
	add.s64 	%rd18, %rd17, %rd11;
	ld.global.f32 	%f39, [%rd18];
	fma.rn.f32 	%f67, %f38, %f39, %f37;
	add.s32 	%r43, %r43, 8;
	add.s32 	%r42, %r42, %r9;
	add.s32 	%r41, %r41, 8;
	setp.ne.s32 	%p3, %r43, 0;
	@%p3 bra 	$L__BB0_3;
$L__BB0_4:
	setp.eq.s32 	%p4, %r6, 0;
	@%p4 bra 	$L__BB0_12;
	and.b32  	%r17, %r22, 3;
	setp.lt.u32 	%p5, %r6, 4;
	@%p5 bra 	$L__BB0_7;
	add.s32 	%r33, %r45, %r5;
	mul.wide.s32 	%rd19, %r33, 4;
	add.s64 	%rd20, %rd1, %rd19;
	ld.global.f32 	%f41, [%rd20];
	mad.lo.s32 	%r34, %r45, %r2, %r4;
	mul.wide.s32 	%rd21, %r34, 4;
	add.s64 	%rd22, %rd2, %rd21;
	ld.global.f32 	%f42, [%rd22];
	fma.rn.f32 	%f43, %f41, %f42, %f67;
	ld.global.f32 	%f44, [%rd20+4];
	mul.wide.s32 	%rd23, %r2, 4;
	add.s64 	%rd24, %rd22, %rd23;
	ld.global.f32 	%f45, [%rd24];
	fma.rn.f32 	%f46, %f44, %f45, %f43;
	ld.global.f32 	%f47, [%rd20+8];
	add.s64 	%rd25, %rd24, %rd23;
	ld.global.f32 	%f48, [%rd25];
	fma.rn.f32 	%f49, %f47, %f48, %f46;
	ld.global.f32 	%f50, [%rd20+12];
	add.s64 	%rd26, %rd25, %rd23;
	ld.global.f32 	%f51, [%rd26];
	fma.rn.f32 	%f67, %f50, %f51, %f49;
	add.s32 	%r45, %r45, 4;
$L__BB0_7:
	setp.eq.s32 	%p6, %r17, 0;
	@%p6 bra 	$L__BB0_12;
	setp.eq.s32 	%p7, %r17, 1;
	@%p7 bra 	$L__BB0_10;
	add.s32 	%r35, %r45, %r5;
	mul.wide.s32 	%rd27, %r35, 4;
	add.s64 	%rd28, %rd1, %rd27;
	ld.global.f32 	%f53, [%rd28];
	mad.lo.s32 	%r36, %r45, %r2, %r4;
	mul.wide.s32 	%rd29, %r36, 4;
	add.s64 	%rd30, %rd2, %rd29;
	ld.global.f32 	%f54, [%rd30];
	fma.rn.f32 	%f55, %f53, %f54, %f67;
	ld.global.f32 	%f56, [%rd28+4];
	mul.wide.s32 	%rd31, %r2, 4;
	add.s64 	%rd32, %rd30, %rd31;
	ld.global.f32 	%f57, [%rd32];
	fma.rn.f32 	%f67, %f56, %f57, %f55;
	add.s32 	%r45, %r45, 2;
$L__BB0_10:
	and.b32  	%r37, %r22, 1;
	setp.eq.b32 	%p8, %r37, 1;
	not.pred 	%p9, %p8;
	@%p9 bra 	$L__BB0_12;
	add.s32 	%r38, %r45, %r5;
	mul.wide.s32 	%rd33, %r38, 4;
	add.s64 	%rd34, %rd1, %rd33;
	ld.global.f32 	%f58, [%rd34];
	mad.lo.s32 	%r39, %r45, %r2, %r4;
	mul.wide.s32 	%rd35, %r39, 4;
	add.s64 	%rd36, %rd2, %rd35;
	ld.global.f32 	%f59, [%rd36];
	fma.rn.f32 	%f67, %f58, %f59, %f67;
$L__BB0_12:
	cvta.to.global.u64 	%rd37, %rd5;
	mad.lo.s32 	%r40, %r24, %r3, %r4;
	mul.wide.s32 	%rd38, %r40, 4;
	add.s64 	%rd39, %rd37, %rd38;
	st.global.f32 	[%rd39], %f67;
	ret;

}


// ===== COMPILED SASS (sm_100) =====

	.target	sm_100

	.elftype	@"ET_EXEC"


//--------------------- .note.nv.tkinfo           --------------------------
	.section	.note.nv.tkinfo,"",@"SHT_NOTE"
	.sectionflags	@"SHF_NOTE_NV_TKINFO"
	.tkinfo
        /*0018*/ 	.word	0x00000002
        /*0030*/ 	.string	""
        /*0030*/ 	.string	"ptxas"
        /*0030*/ 	.string	"Cuda compilation tools, release 13.0, V13.0.88"
        /*0030*/ 	.string	"Build cuda_13.0.r13.0/compiler.36424714_0"
        /*0030*/ 	.string	"-arch sm_100 -m 64 "



//--------------------- .note.nv.cuinfo           --------------------------
	.section	.note.nv.cuinfo,"",@"SHT_NOTE"
	.sectionflags	@"SHF_NOTE_NV_CUINFO"
        /*0018*/ 	.short	0x0002
        /*001a*/ 	.short	0x0064
        /*001c*/ 	.short	0x0082
	.zero		2


//--------------------- .nv.info                  --------------------------
	.section	.nv.info,"",@"SHT_CUDA_INFO"
	.align	4


	//----- nvinfo : EIATTR_REGCOUNT
	.align		4
        /*0000*/ 	.byte	0x04, 0x2f
        /*0002*/ 	.short	(.L_1 - .L_0)
	.align		4
.L_0:
        /*0004*/ 	.word	index@(_Z14mat_mul_kernel6MatrixS_S_)
        /*0008*/ 	.word	0x00000020


	//----- nvinfo : EIATTR_FRAME_SIZE
	.align		4
.L_1:
        /*000c*/ 	.byte	0x04, 0x11
        /*000e*/ 	.short	(.L_3 - .L_2)
	.align		4
.L_2:
        /*0010*/ 	.word	index@(_Z14mat_mul_kernel6MatrixS_S_)
        /*0014*/ 	.word	0x00000000


	//----- nvinfo : EIATTR_MIN_STACK_SIZE
	.align		4
.L_3:
        /*0018*/ 	.byte	0x04, 0x12
        /*001a*/ 	.short	(.L_5 - .L_4)
	.align		4
.L_4:
        /*001c*/ 	.word	index@(_Z14mat_mul_kernel6MatrixS_S_)
        /*0020*/ 	.word	0x00000000
.L_5:


//--------------------- .nv.compat                --------------------------
	.section	.nv.compat,"",@"SHT_CUDA_COMPAT_INFO"
	.align	4
        /*0000*/ 	.byte	0x02, 0x09, 0x00, 0x00, 0x02, 0x02, 0x01, 0x00, 0x02, 0x05, 0x05, 0x00, 0x03, 0x07, 0x01, 0x01
        /*0010*/ 	.byte	0x02, 0x03, 0x00, 0x00, 0x02, 0x06, 0x01, 0x00, 0x04, 0x0b, 0x08, 0x00, 0x09, 0x00, 0x00, 0x00
        /*0020*/ 	.byte	0x00, 0x00, 0x00, 0x00


//--------------------- .nv.info._Z14mat_mul_kernel6MatrixS_S_ --------------------------
	.section	.nv.info._Z14mat_mul_kernel6MatrixS_S_,"",@"SHT_CUDA_INFO"
	.sectionflags	@""
	.align	4


	//----- nvinfo : EIATTR_CUDA_API_VERSION
	.align		4
        /*0000*/ 	.byte	0x04, 0x37
        /*0002*/ 	.short	(.L_7 - .L_6)
.L_6:
        /*0004*/ 	.word	0x00000082


	//----- nvinfo : EIATTR_KPARAM_INFO
	.align		4
.L_7:
        /*0008*/ 	.byte	0x04, 0x17
        /*000a*/ 	.short	(.L_9 - .L_8)
.L_8:
        /*000c*/ 	.word	0x00000000
        /*0010*/ 	.short	0x0002
        /*0012*/ 	.short	0x0020
        /*0014*/ 	.byte	0x00, 0xf0, 0x41, 0x00


	//----- nvinfo : EIATTR_KPARAM_INFO
	.align		4
.L_9:
        /*0018*/ 	.byte	0x04, 0x17
        /*001a*/ 	.short	(.L_11 - .L_10)
.L_10:
        /*001c*/ 	.word	0x00000000
        /*0020*/ 	.short	0x0001
        /*0022*/ 	.short	0x0010
        /*0024*/ 	.byte	0x00, 0xf0, 0x41, 0x00


	//----- nvinfo : EIATTR_KPARAM_INFO
	.align		4
.L_11:
        /*0028*/ 	.byte	0x04, 0x17
        /*002a*/ 	.short	(.L_13 - .L_12)
.L_12:
        /*002c*/ 	.word	0x00000000
        /*0030*/ 	.short	0x0000
        /*0032*/ 	.short	0x0000
        /*0034*/ 	.byte	0x00, 0xf0, 0x41, 0x00


	//----- nvinfo : EIATTR_SPARSE_MMA_MASK
	.align		4
.L_13:
        /*0038*/ 	.byte	0x03, 0x50
        /*003a*/ 	.short	0x0000


	//----- nvinfo : EIATTR_MAXREG_COUNT
	.align		4
        /*003c*/ 	.byte	0x03, 0x1b
        /*003e*/ 	.short	0x00ff


	//----- nvinfo : EIATTR_MERCURY_ISA_VERSION
	.align		4
        /*0040*/ 	.byte	0x03, 0x5f
        /*0042*/ 	.short	0x0101


	//----- nvinfo : EIATTR_VRC_CTA_INIT_COUNT
	.align		4
        /*0044*/ 	.byte	0x02, 0x4a
	.zero		1
	.zero		1


	//----- nvinfo : EIATTR_EXIT_INSTR_OFFSETS
	.align		4
        /*0048*/ 	.byte	0x04, 0x1c
        /*004a*/ 	.short	(.L_15 - .L_14)


	//   ....[0]....
.L_14:
        /*004c*/ 	.word	0x00000860


	//----- nvinfo : EIATTR_CBANK_PARAM_SIZE
	.align		4
.L_15:
        /*0050*/ 	.byte	0x03, 0x19
        /*0052*/ 	.short	0x0030


	//----- nvinfo : EIATTR_PARAM_CBANK
	.align		4
        /*0054*/ 	.byte	0x04, 0x0a
        /*0056*/ 	.short	(.L_17 - .L_16)
	.align		4
.L_16:
        /*0058*/ 	.word	index@(.nv.constant0._Z14mat_mul_kernel6MatrixS_S_)
        /*005c*/ 	.short	0x0380
        /*005e*/ 	.short	0x0030


	//----- nvinfo : EIATTR_SW_WAR
	.align		4
.L_17:
        /*0060*/ 	.byte	0x04, 0x36
        /*0062*/ 	.short	(.L_19 - .L_18)
.L_18:
        /*0064*/ 	.word	0x00000008
.L_19:


//--------------------- .nv.callgraph             --------------------------
	.section	.nv.callgraph,"",@"SHT_CUDA_CALLGRAPH"
	.align	4
	.sectionentsize	8
	.align		4
        /*0000*/ 	.word	0x00000000
	.align		4
        /*0004*/ 	.word	0xffffffff
	.align		4
        /*0008*/ 	.word	0x00000000
	.align		4
        /*000c*/ 	.word	0xfffffffe
	.align		4
        /*0010*/ 	.word	0x00000000
	.align		4
        /*0014*/ 	.word	0xfffffffd
	.align		4
        /*0018*/ 	.word	0x00000000
	.align		4
        /*001c*/ 	.word	0xfffffffc


//--------------------- .text._Z14mat_mul_kernel6MatrixS_S_ --------------------------
	.section	.text._Z14mat_mul_kernel6MatrixS_S_,"ax",@progbits
	.align	128
        .global         _Z14mat_mul_kernel6MatrixS_S_
        .type           _Z14mat_mul_kernel6MatrixS_S_,@function
        .size           _Z14mat_mul_kernel6MatrixS_S_,(.L_x_5 - _Z14mat_mul_kernel6MatrixS_S_)
        .other          _Z14mat_mul_kernel6MatrixS_S_,@"STO_CUDA_ENTRY STV_DEFAULT"
_Z14mat_mul_kernel6MatrixS_S_:
.text._Z14mat_mul_kernel6MatrixS_S_:
[----:B------:R-:W-:Y:S08]  /*0000*/  LDC R1, c[0x0][0x37c] ;  /* 0x0000df00ff017b82 */ /* 0x000ff00000000800 */
[----:B------:R-:W0:Y:S01]  /*0010*/  LDC R0, c[0x0][0x380] ;  /* 0x0000e000ff007b82 */ /* 0x000e220000000800 */
[----:B------:R-:W1:Y:S01]  /*0020*/  S2R R3, SR_TID.Y ;  /* 0x0000000000037919 */ /* 0x000e620000002200 */
[----:B------:R-:W2:Y:S01]  /*0030*/  LDCU.64 UR6, c[0x0][0x358] ;  /* 0x00006b00ff0677ac */ /* 0x000ea20008000a00 */
[----:B------:R-:W-:Y:S01]  /*0040*/  HFMA2 R25, -RZ, RZ, 0, 0 ;  /* 0x00000000ff197431 */ /* 0x000fe200000001ff */
[----:B------:R-:W3:Y:S04]  /*0050*/  S2R R2, SR_TID.X ;  /* 0x0000000000027919 */ /* 0x000ee80000002100 */
[----:B------:R-:W1:Y:S08]  /*0060*/  LDC R14, c[0x0][0x364] ;  /* 0x0000d900ff0e7b82 */ /* 0x000e700000000800 */
[----:B------:R-:W1:Y:S08]  /*0070*/  S2UR UR4, SR_CTAID.Y ;  /* 0x00000000000479c3 */ /* 0x000e700000002600 */
[----:B------:R-:W3:Y:S01]  /*0080*/  S2UR UR5, SR_CTAID.X ;  /* 0x00000000000579c3 */ /* 0x000ee20000002500 */
[----:B0-----:R-:W-:-:S07]  /*0090*/  ISETP.GE.AND P0, PT, R0, 0x1, PT ;  /* 0x000000010000780c */ /* 0x001fce0003f06270 */
[----:B------:R-:W3:Y:S01]  /*00a0*/  LDC R15, c[0x0][0x360] ;  /* 0x0000d800ff0f7b82 */ /* 0x000ee20000000800 */
[----:B-1----:R-:W-:Y:S02]  /*00b0*/  IMAD R14, R14, UR4, R3 ;  /* 0x000000040e0e7c24 */ /* 0x002fe4000f8e0203 */
[----:B---3--:R-:W-:-:S03]  /*00c0*/  IMAD R15, R15, UR5, R2 ;  /* 0x000000050f0f7c24 */ /* 0x008fc6000f8e0202 */
[----:B--2---:R-:W-:Y:S05]  /*00d0*/  @!P0 BRA `(.L_x_0) ;  /* 0x0000000400cc8947 */ /* 0x004fea0003800000 */
[----:B------:R-:W0:Y:S01]  /*00e0*/  LDCU UR4, c[0x0][0x384] ;  /* 0x00007080ff0477ac */ /* 0x000e220008000800 */
[C---:B------:R-:W-:Y:S02]  /*00f0*/  ISETP.GE.U32.AND P1, PT, R0.reuse, 0x8, PT ;  /* 0x000000080000780c */ /* 0x040fe40003f26070 */
[----:B------:R-:W-:Y:S02]  /*0100*/  LOP3.LUT R24, R0, 0x7, RZ, 0xc0, !PT ;  /* 0x0000000700187812 */ /* 0x000fe400078ec0ff */
[----:B------:R-:W-:Y:S02]  /*0110*/  MOV R25, RZ ;  /* 0x000000ff00197202 */ /* 0x000fe40000000f00 */
[----:B------:R-:W-:Y:S02]  /*0120*/  ISETP.NE.AND P0, PT, R24, RZ, PT ;  /* 0x000000ff1800720c */ /* 0x000fe40003f05270 */
[----:B------:R-:W-:Y:S01]  /*0130*/  MOV R18, RZ ;  /* 0x000000ff00127202 */ /* 0x000fe20000000f00 */
[----:B0-----:R-:W-:-:S04]  /*0140*/  IMAD R17, R14, UR4, RZ ;  /* 0x000000040e117c24 */ /* 0x001fc8000f8e02ff */
[----:B------:R-:W-:Y:S06]  /*0150*/  @!P1 BRA `(.L_x_1) ;  /* 0x0000000000c89947 */ /* 0x000fec0003800000 */
[----:B------:R-:W0:Y:S01]  /*0160*/  LDCU.64 UR4, c[0x0][0x388] ;  /* 0x00007100ff0477ac */ /* 0x000e220008000a00 */
[----:B------:R-:W-:Y:S02]  /*0170*/  LOP3.LUT R18, R0, 0x7ffffff8, RZ, 0xc0, !PT ;  /* 0x7ffffff800127812 */ /* 0x000fe400078ec0ff */
[----:B------:R-:W-:Y:S02]  /*0180*/  MOV R25, RZ ;  /* 0x000000ff00197202 */ /* 0x000fe40000000f00 */
[----:B------:R-:W-:Y:S02]  /*0190*/  MOV R16, R17 ;  /* 0x0000001100107202 */ /* 0x000fe40000000f00 */
[----:B------:R-:W-:Y:S02]  /*01a0*/  MOV R20, R15 ;  /* 0x0000000f00147202 */ /* 0x000fe40000000f00 */
[----:B------:R-:W-:Y:S01]  /*01b0*/  IADD3 R19, PT, PT, -R18, RZ, RZ ;  /* 0x000000ff12137210 */ /* 0x000fe20007ffe1ff */
[----:B0-----:R-:W-:-:S04]  /*01c0*/  UIADD3 UR4, UP0, UPT, UR4, 0x10, URZ ;  /* 0x0000001004047890 */ /* 0x001fc8000ff1e0ff */
[----:B------:R-:W-:-:S12]  /*01d0*/  UIADD3.X UR5, UPT, UPT, URZ, UR5, URZ, UP0, !UPT ;  /* 0x00000005ff057290 */ /* 0x000fd800087fe4ff */
.L_x_2:
[----:B------:R-:W0:Y:S01]  /*01e0*/  LDC.64 R10, c[0x0][0x398] ;  /* 0x0000e600ff0a7b82 */ /* 0x000e220000000a00 */
[----:B------:R-:W-:Y:S02]  /*01f0*/  MOV R2, UR4 ;  /* 0x0000000400027c02 */ /* 0x000fe40008000f00 */
[----:B------:R-:W-:-:S03]  /*0200*/  MOV R3, UR5 ;  /* 0x0000000500037c02 */ /* 0x000fc60008000f00 */
[----:B------:R-:W-:Y:S02]  /*0210*/  IMAD.WIDE R2, R16, 0x4, R2 ;  /* 0x0000000410027825 */ /* 0x000fe400078e0202 */
[----:B------:R-:W1:Y:S03]  /*0220*/  LDC R23, c[0x0][0x390] ;  /* 0x0000e400ff177b82 */ /* 0x000e660000000800 */
[----:B------:R-:W2:Y:S04]  /*0230*/  LDG.E R26, desc[UR6][R2.64+-0x10] ;  /* 0xfffff006021a7981 */ /* 0x000ea8000c1e1900 */
[----:B------:R-:W3:Y:S04]  /*0240*/  LDG.E R22, desc[UR6][R2.64+-0xc] ;  /* 0xfffff40602167981 */ /* 0x000ee8000c1e1900 */
[----:B------:R-:W4:Y:S01]  /*0250*/  LDG.E R27, desc[UR6][R2.64+-0x8] ;  /* 0xfffff806021b7981 */ /* 0x000f22000c1e1900 */
[----:B0-----:R-:W-:-:S05]  /*0260*/  IMAD.WIDE R10, R20, 0x4, R10 ;  /* 0x00000004140a7825 */ /* 0x001fca00078e020a */
[----:B------:R0:W2:Y:S01]  /*0270*/  LDG.E R28, desc[UR6][R10.64] ;  /* 0x000000060a1c7981 */ /* 0x0000a2000c1e1900 */
[----:B-1----:R-:W-:-:S05]  /*0280*/  IMAD.WIDE R12, R23, 0x4, R10 ;  /* 0x00000004170c7825 */ /* 0x002fca00078e020a */
[----:B------:R1:W3:Y:S01]  /*0290*/  LDG.E R21, desc[UR6][R12.64] ;  /* 0x000000060c157981 */ /* 0x0002e2000c1e1900 */
[----:B------:R-:W-:-:S04]  /*02a0*/  IMAD.WIDE R8, R23, 0x4, R12 ;  /* 0x0000000417087825 */ /* 0x000fc800078e020c */
[C---:B------:R-:W-:Y:S02]  /*02b0*/  IMAD.WIDE R6, R23.reuse, 0x4, R8 ;  /* 0x0000000417067825 */ /* 0x040fe400078e0208 */
[----:B------:R-:W4:Y:S02]  /*02c0*/  LDG.E R8, desc[UR6][R8.64] ;  /* 0x0000000608087981 */ /* 0x000f24000c1e1900 */
[C---:B------:R-:W-:Y:S02]  /*02d0*/  IMAD.WIDE R4, R23.reuse, 0x4, R6 ;  /* 0x0000000417047825 */ /* 0x040fe400078e0206 */
[----:B------:R5:W4:Y:S02]  /*02e0*/  LDG.E R29, desc[UR6][R6.64] ;  /* 0x00000006061d7981 */ /* 0x000b24000c1e1900 */
[C---:B0-----:R-:W-:Y:S02]  /*02f0*/  IMAD.WIDE R10, R23.reuse, 0x4, R4 ;  /* 0x00000004170a7825 */ /* 0x041fe400078e0204 */
[----:B------:R-:W4:Y:S04]  /*0300*/  LDG.E R9, desc[UR6][R2.64+0x8] ;  /* 0x0000080602097981 */ /* 0x000f28000c1e1900 */
[----:B------:R-:W4:Y:S01]  /*0310*/  LDG.E R5, desc[UR6][R4.64] ;  /* 0x0000000604057981 */ /* 0x000f22000c1e1900 */
[----:B-1----:R-:W-:-:S03]  /*0320*/  IMAD.WIDE R12, R23, 0x4, R10 ;  /* 0x00000004170c7825 */ /* 0x002fc600078e020a */
[----:B------:R-:W4:Y:S01]  /*0330*/  LDG.E R4, desc[UR6][R2.64] ;  /* 0x0000000602047981 */ /* 0x000f22000c1e1900 */
[----:B-----5:R-:W-:-:S06]  /*0340*/  IMAD.WIDE R6, R23, 0x4, R12 ;  /* 0x0000000417067825 */ /* 0x020fcc00078e020c */
[----:B------:R-:W5:Y:S01]  /*0350*/  LDG.E R7, desc[UR6][R6.64] ;  /* 0x0000000606077981 */ /* 0x000f62000c1e1900 */
[----:B--2---:R-:W-:-:S03]  /*0360*/  FFMA R25, R26, R28, R25 ;  /* 0x0000001c1a197223 */ /* 0x004fc60000000019 */
[----:B------:R-:W2:Y:S04]  /*0370*/  LDG.E R26, desc[UR6][R2.64+-0x4] ;  /* 0xfffffc06021a7981 */ /* 0x000ea8000c1e1900 */
[----:B------:R-:W5:Y:S04]  /*0380*/  LDG.E R28, desc[UR6][R10.64] ;  /* 0x000000060a1c7981 */ /* 0x000f68000c1e1900 */
[----:B------:R-:W5:Y:S04]  /*0390*/  LDG.E R11, desc[UR6][R2.64+0x4] ;  /* 0x00000406020b7981 */ /* 0x000f68000c1e1900 */
[----:B------:R-:W5:Y:S04]  /*03a0*/  LDG.E R10, desc[UR6][R2.64+0xc] ;  /* 0x00000c06020a7981 */ /* 0x000f68000c1e1900 */
[----:B------:R-:W5:Y:S01]  /*03b0*/  LDG.E R2, desc[UR6][R12.64] ;  /* 0x000000060c027981 */ /* 0x000f62000c1e1900 */
[----:B---3--:R-:W-:Y:S01]  /*03c0*/  FFMA R22, R22, R21, R25 ;  /* 0x0000001516167223 */ /* 0x008fe20000000019 */
[----:B------:R-:W-:-:S03]  /*03d0*/  IADD3 R19, PT, PT, R19, 0x8, RZ ;  /* 0x0000000813137810 */ /* 0x000fc60007ffe0ff */
[----:B----4-:R-:W-:Y:S01]  /*03e0*/  FFMA R27, R27, R8, R22 ;  /* 0x000000081b1b7223 */ /* 0x010fe20000000016 */
[----:B------:R-:W-:Y:S02]  /*03f0*/  ISETP.NE.AND P1, PT, R19, RZ, PT ;  /* 0x000000ff1300720c */ /* 0x000fe40003f25270 */
[----:B------:R-:W-:Y:S02]  /*0400*/  LEA R20, R23, R20, 0x3 ;  /* 0x0000001417147211 */ /* 0x000fe400078e18ff */
[----:B------:R-:W-:Y:S01]  /*0410*/  IADD3 R16, PT, PT, R16, 0x8, RZ ;  /* 0x0000000810107810 */ /* 0x000fe20007ffe0ff */
[----:B--2---:R-:W-:-:S04]  /*0420*/  FFMA R27, R26, R29, R27 ;  /* 0x0000001d1a1b7223 */ /* 0x004fc8000000001b */
[----:B------:R-:W-:-:S04]  /*0430*/  FFMA R4, R4, R5, R27 ;  /* 0x0000000504047223 */ /* 0x000fc8000000001b */
[----:B-----5:R-:W-:-:S04]  /*0440*/  FFMA R4, R11, R28, R4 ;  /* 0x0000001c0b047223 */ /* 0x020fc80000000004 */
[----:B------:R-:W-:-:S04]  /*0450*/  FFMA R9, R9, R2, R4 ;  /* 0x0000000209097223 */ /* 0x000fc80000000004 */
[----:B------:R-:W-:Y:S01]  /*0460*/  FFMA R25, R10, R7, R9 ;  /* 0x000000070a197223 */ /* 0x000fe20000000009 */
[----:B------:R-:W-:Y:S06]  /*0470*/  @P1 BRA `(.L_x_2) ;  /* 0xfffffffc00581947 */ /* 0x000fec000383ffff */
.L_x_1:
[----:B------:R-:W-:Y:S05]  /*0480*/  @!P0 BRA `(.L_x_0) ;  /* 0x0000000000e08947 */ /* 0x000fea0003800000 */
[----:B------:R-:W-:Y:S02]  /*0490*/  ISETP.GE.U32.AND P0, PT, R24, 0x4, PT ;  /* 0x000000041800780c */ /* 0x000fe40003f06070 */
[----:B------:R-:W-:-:S04]  /*04a0*/  LOP3.LUT R16, R0, 0x3, RZ, 0xc0, !PT ;  /* 0x0000000300107812 */ /* 0x000fc800078ec0ff */
[----:B------:R-:W-:-:S07]  /*04b0*/  ISETP.NE.AND P1, PT, R16, RZ, PT ;  /* 0x000000ff1000720c */ /* 0x000fce0003f25270 */
[----:B------:R-:W-:Y:S06]  /*04c0*/  @!P0 BRA `(.L_x_3) ;  /* 0x00000000005c8947 */ /* 0x000fec0003800000 */
[----:B------:R-:W0:Y:S01]  /*04d0*/  LDC R19, c[0x0][0x390] ;  /* 0x0000e400ff137b82 */ /* 0x000e220000000800 */
[----:B------:R-:W-:-:S07]  /*04e0*/  IADD3 R5, PT, PT, R17, R18, RZ ;  /* 0x0000001211057210 */ /* 0x000fce0007ffe0ff */
[----:B------:R-:W1:Y:S08]  /*04f0*/  LDC.64 R8, c[0x0][0x398] ;  /* 0x0000e600ff087b82 */ /* 0x000e700000000a00 */
[----:B------:R-:W2:Y:S01]  /*0500*/  LDC.64 R2, c[0x0][0x388] ;  /* 0x0000e200ff027b82 */ /* 0x000ea20000000a00 */
[----:B0-----:R-:W-:-:S04]  /*0510*/  IMAD R7, R18, R19, R15 ;  /* 0x0000001312077224 */ /* 0x001fc800078e020f */
[----:B-1----:R-:W-:-:S04]  /*0520*/  IMAD.WIDE R8, R7, 0x4, R8 ;  /* 0x0000000407087825 */ /* 0x002fc800078e0208 */
[----:B------:R-:W-:Y:S02]  /*0530*/  IMAD.WIDE R10, R19, 0x4, R8 ;  /* 0x00000004130a7825 */ /* 0x000fe400078e0208 */
[----:B------:R-:W3:Y:S02]  /*0540*/  LDG.E R8, desc[UR6][R8.64] ;  /* 0x0000000608087981 */ /* 0x000ee4000c1e1900 */
[----:B--2---:R-:W-:-:S04]  /*0550*/  IMAD.WIDE R2, R5, 0x4, R2 ;  /* 0x0000000405027825 */ /* 0x004fc800078e0202 */
[C---:B------:R-:W-:Y:S01]  /*0560*/  IMAD.WIDE R4, R19.reuse, 0x4, R10 ;  /* 0x0000000413047825 */ /* 0x040fe200078e020a */
[----:B------:R-:W3:Y:S04]  /*0570*/  LDG.E R12, desc[UR6][R2.64] ;  /* 0x00000006020c7981 */ /* 0x000ee8000c1e1900 */
[----:B------:R-:W2:Y:S01]  /*0580*/  LDG.E R10, desc[UR6][R10.64] ;  /* 0x000000060a0a7981 */ /* 0x000ea2000c1e1900 */
[----:B------:R-:W-:-:S03]  /*0590*/  IMAD.WIDE R6, R19, 0x4, R4 ;  /* 0x0000000413067825 */ /* 0x000fc600078e0204 */
[----:B------:R-:W2:Y:S04]  /*05a0*/  LDG.E R13, desc[UR6][R2.64+0x4] ;  /* 0x00000406020d7981 */ /* 0x000ea8000c1e1900 */
[----:B------:R-:W4:Y:S04]  /*05b0*/  LDG.E R20, desc[UR6][R4.64] ;  /* 0x0000000604147981 */ /* 0x000f28000c1e1900 */
[----:B------:R-:W4:Y:S04]  /*05c0*/  LDG.E R19, desc[UR6][R2.64+0x8] ;  /* 0x0000080602137981 */ /* 0x000f28000c1e1900 */
[----:B------:R-:W5:Y:S04]  /*05d0*/  LDG.E R21, desc[UR6][R2.64+0xc] ;  /* 0x00000c0602157981 */ /* 0x000f68000c1e1900 */
[----:B------:R-:W5:Y:S01]  /*05e0*/  LDG.E R6, desc[UR6][R6.64] ;  /* 0x0000000606067981 */ /* 0x000f62000c1e1900 */
[----:B------:R-:W-:Y:S01]  /*05f0*/  IADD3 R18, PT, PT, R18, 0x4, RZ ;  /* 0x0000000412127810 */ /* 0x000fe20007ffe0ff */
[----:B---3--:R-:W-:-:S04]  /*0600*/  FFMA R12, R12, R8, R25 ;  /* 0x000000080c0c7223 */ /* 0x008fc80000000019 */
[----:B--2---:R-:W-:-:S04]  /*0610*/  FFMA R12, R13, R10, R12 ;  /* 0x0000000a0d0c7223 */ /* 0x004fc8000000000c */
[----:B----4-:R-:W-:-:S04]  /*0620*/  FFMA R12, R19, R20, R12 ;  /* 0x00000014130c7223 */ /* 0x010fc8000000000c */
[----:B-----5:R-:W-:-:S07]  /*0630*/  FFMA R25, R21, R6, R12 ;  /* 0x0000000615197223 */ /* 0x020fce000000000c */
.L_x_3:
[----:B------:R-:W-:Y:S05]  /*0640*/  @!P1 BRA `(.L_x_0) ;  /* 0x0000000000709947 */ /* 0x000fea0003800000 */
[----:B------:R-:W-:Y:S02]  /*0650*/  ISETP.NE.AND P0, PT, R16, 0x1, PT ;  /* 0x000000011000780c */ /* 0x000fe40003f05270 */
[----:B------:R-:W-:-:S04]  /*0660*/  LOP3.LUT R0, R0, 0x1, RZ, 0xc0, !PT ;  /* 0x0000000100007812 */ /* 0x000fc800078ec0ff */
[----:B------:R-:W-:-:S07]  /*0670*/  ISETP.NE.U32.AND P1, PT, R0, 0x1, PT ;  /* 0x000000010000780c */ /* 0x000fce0003f25070 */
[----:B------:R-:W0:Y:S01]  /*0680*/  @P0 LDC R13, c[0x0][0x390] ;  /* 0x0000e400ff0d0b82 */ /* 0x000e220000000800 */
[----:B------:R-:W-:-:S07]  /*0690*/  @P0 IADD3 R9, PT, PT, R17, R18, RZ ;  /* 0x0000001211090210 */ /* 0x000fce0007ffe0ff */
[----:B------:R-:W1:Y:S08]  /*06a0*/  @P0 LDC.64 R10, c[0x0][0x398] ;  /* 0x0000e600ff0a0b82 */ /* 0x000e700000000a00 */
[----:B------:R-:W2:Y:S08]  /*06b0*/  @P0 LDC.64 R6, c[0x0][0x388] ;  /* 0x0000e200ff060b82 */ /* 0x000eb00000000a00 */
[----:B------:R-:W3:Y:S01]  /*06c0*/  @!P1 LDC R0, c[0x0][0x390] ;  /* 0x0000e400ff009b82 */ /* 0x000ee20000000800 */
[C---:B0-----:R-:W-:Y:S01]  /*06d0*/  @P0 IMAD R19, R18.reuse, R13, R15 ;  /* 0x0000000d12130224 */ /* 0x041fe200078e020f */
[----:B------:R-:W-:-:S04]  /*06e0*/  @P0 IADD3 R18, PT, PT, R18, 0x2, RZ ;  /* 0x0000000212120810 */ /* 0x000fc80007ffe0ff */
[----:B------:R-:W-:Y:S02]  /*06f0*/  @!P1 IADD3 R17, PT, PT, R17, R18, RZ ;  /* 0x0000001211119210 */ /* 0x000fe40007ffe0ff */
[----:B------:R-:W0:Y:S01]  /*0700*/  @!P1 LDC.64 R4, c[0x0][0x388] ;  /* 0x0000e200ff049b82 */ /* 0x000e220000000a00 */
[----:B-1----:R-:W-:-:S05]  /*0710*/  @P0 IMAD.WIDE R10, R19, 0x4, R10 ;  /* 0x00000004130a0825 */ /* 0x002fca00078e020a */
[----:B------:R-:W4:Y:S02]  /*0720*/  @P0 LDG.E R12, desc[UR6][R10.64] ;  /* 0x000000060a0c0981 */ /* 0x000f24000c1e1900 */
[----:B------:R-:W1:Y:S01]  /*0730*/  @!P1 LDC.64 R2, c[0x0][0x398] ;  /* 0x0000e600ff029b82 */ /* 0x000e620000000a00 */
[----:B--2---:R-:W-:-:S04]  /*0740*/  @P0 IMAD.WIDE R6, R9, 0x4, R6 ;  /* 0x0000000409060825 */ /* 0x004fc800078e0206 */
[----:B------:R-:W-:Y:S01]  /*0750*/  @P0 IMAD.WIDE R8, R13, 0x4, R10 ;  /* 0x000000040d080825 */ /* 0x000fe200078e020a */
[----:B------:R-:W2:Y:S03]  /*0760*/  @P0 LDG.E R19, desc[UR6][R6.64+0x4] ;  /* 0x0000040606130981 */ /* 0x000ea6000c1e1900 */
[----:B---3--:R-:W-:Y:S02]  /*0770*/  @!P1 IMAD R13, R18, R0, R15 ;  /* 0x00000000120d9224 */ /* 0x008fe400078e020f */
[----:B------:R-:W4:Y:S04]  /*0780*/  @P0 LDG.E R0, desc[UR6][R6.64] ;  /* 0x0000000606000981 */ /* 0x000f28000c1e1900 */
[----:B------:R-:W2:Y:S01]  /*0790*/  @P0 LDG.E R8, desc[UR6][R8.64] ;  /* 0x0000000608080981 */ /* 0x000ea2000c1e1900 */
[----:B0-----:R-:W-:-:S06]  /*07a0*/  @!P1 IMAD.WIDE R4, R17, 0x4, R4 ;  /* 0x0000000411049825 */ /* 0x001fcc00078e0204 */
[----:B------:R-:W3:Y:S01]  /*07b0*/  @!P1 LDG.E R4, desc[UR6][R4.64] ;  /* 0x0000000604049981 */ /* 0x000ee2000c1e1900 */
[----:B-1----:R-:W-:-:S06]  /*07c0*/  @!P1 IMAD.WIDE R2, R13, 0x4, R2 ;  /* 0x000000040d029825 */ /* 0x002fcc00078e0202 */
[----:B------:R-:W3:Y:S01]  /*07d0*/  @!P1 LDG.E R2, desc[UR6][R2.64] ;  /* 0x0000000602029981 */ /* 0x000ee2000c1e1900 */
[----:B----4-:R-:W-:-:S04]  /*07e0*/  @P0 FFMA R0, R0, R12, R25 ;  /* 0x0000000c00000223 */ /* 0x010fc80000000019 */
[----:B--2---:R-:W-:-:S04]  /*07f0*/  @P0 FFMA R25, R19, R8, R0 ;  /* 0x0000000813190223 */ /* 0x004fc80000000000 */
[----:B---3--:R-:W-:-:S07]  /*0800*/  @!P1 FFMA R25, R4, R2, R25 ;  /* 0x0000000204199223 */ /* 0x008fce0000000019 */
.L_x_0:
[----:B------:R-:W0:Y:S01]  /*0810*/  LDC.64 R2, c[0x0][0x3a8] ;  /* 0x0000ea00ff027b82 */ /* 0x000e220000000a00 */
[----:B------:R-:W1:Y:S02]  /*0820*/  LDCU UR4, c[0x0][0x3a0] ;  /* 0x00007400ff0477ac */ /* 0x000e640008000800 */
[----:B-1----:R-:W-:-:S04]  /*0830*/  IMAD R15, R14, UR4, R15 ;  /* 0x000000040e0f7c24 */ /* 0x002fc8000f8e020f */
[----:B0-----:R-:W-:-:S05]  /*0840*/  IMAD.WIDE R2, R15, 0x4, R2 ;  /* 0x000000040f027825 */ /* 0x001fca00078e0202 */
[----:B------:R-:W-:Y:S01]  /*0850*/  STG.E desc[UR6][R2.64], R25 ;  /* 0x0000001902007986 */ /* 0x000fe2000c101906 */
[----:B------:R-:W-:Y:S05]  /*0860*/  EXIT ;  /* 0x000000000000794d */ /* 0x000fea0003800000 */
.L_x_4:
[----:B------:R-:W-:-:S00]  /*0870*/  BRA `(.L_x_4) ;  /* 0xfffffffc00fc7947 */ /* 0x000fc0000383ffff */
[----:B------:R-:W-:-:S00]  /*0880*/  NOP ;  /* 0x0000000000007918 */ /* 0x000fc00000000000 */
[----:B------:R-:W-:-:S00]  /*0890*/  NOP ;  /* 0x0000000000007918 */ /* 0x000fc00000000000 */
[----:B------:R-:W-:-:S00]  /*08a0*/  NOP ;  /* 0x0000000000007918 */ /* 0x000fc00000000000 */
[----:B------:R-:W-:-:S00]  /*08b0*/  NOP ;  /* 0x0000000000007918 */ /* 0x000fc00000000000 */
[----:B------:R-:W-:-:S00]  /*08c0*/  NOP ;  /* 0x0000000000007918 */ /* 0x000fc00000000000 */
[----:B------:R-:W-:-:S00]  /*08d0*/  NOP ;  /* 0x0000000000007918 */ /* 0x000fc00000000000 */
[----:B------:R-:W-:-:S00]  /*08e0*/  NOP ;  /* 0x0000000000007918 */ /* 0x000fc00000000000 */
[----:B------:R-:W-:-:S00]  /*08f0*/  NOP ;  /* 0x0000000000007918 */ /* 0x000fc00000000000 */
.L_x_5:


//--------------------- .nv.shared.reserved.0     --------------------------
	.section	.nv.shared.reserved.0,"aw",@nobits
	.weak		__nv_reservedSMEM_offset_0_alias
	.size		__nv_reservedSMEM_offset_0_alias, 0, 64
	.other		__nv_reservedSMEM_offset_0_alias,@"STO_CUDA_RESERVED_SHARED STV_DEFAULT"
__nv_reservedSMEM_offset_0_alias:
	.zero		0
	.zero		64


//--------------------- .nv.constant0._Z14mat_mul_kernel6MatrixS_S_ --------------------------
	.section	.nv.constant0._Z14mat_mul_kernel6MatrixS_S_,"a",@progbits
	.sectionflags	@""
	.align	4
.nv.constant0._Z14mat_mul_kernel6MatrixS_S_:
	.zero		944


//--------------------- SYMBOLS --------------------------

	.type		.nv.reservedSmem.offset0,@object
	.size		.nv.reservedSmem.offset0,0x4
